	.headerflags	@"EF_CUDA_TEXMODE_UNIFIED EF_CUDA_64BIT_ADDRESS EF_CUDA_ACCELERATORS EF_CUDA_SM90 EF_CUDA_VIRTUAL_SM(EF_CUDA_SM90)"
	.elftype	@"ET_EXEC"


//--------------------- .nv.info                  --------------------------
	.section	.nv.info,"",@"SHT_CUDA_INFO"
	.align	4


	//----- nvinfo : EIATTR_REGCOUNT
	.align		4
        /*0000*/ 	.byte	0x04, 0x2f
        /*0002*/ 	.short	(.L_1 - .L_0)
	.align		4
.L_0:
        /*0004*/ 	.word	index@(triton_poi_fused_relu_threshold_backward_0)
        /*0008*/ 	.word	0x0000000f


	//----- nvinfo : EIATTR_MIN_STACK_SIZE
	.align		4
.L_1:
        /*000c*/ 	.byte	0x04, 0x12
        /*000e*/ 	.short	(.L_3 - .L_2)
	.align		4
.L_2:
        /*0010*/ 	.word	index@(triton_poi_fused_relu_threshold_backward_0)
        /*0014*/ 	.word	0x00000000


	//----- nvinfo : EIATTR_FRAME_SIZE
	.align		4
.L_3:
        /*0018*/ 	.byte	0x04, 0x11
        /*001a*/ 	.short	(.L_5 - .L_4)
	.align		4
.L_4:
        /*001c*/ 	.word	index@(triton_poi_fused_relu_threshold_backward_0)
        /*0020*/ 	.word	0x00000000


	//----- nvinfo : EIATTR_MIN_STACK_SIZE
	.align		4
.L_5:
        /*0024*/ 	.byte	0x04, 0x12
        /*0026*/ 	.short	(.L_7 - .L_6)
	.align		4
.L_6:
        /*0028*/ 	.word	index@(triton_poi_fused_relu_threshold_backward_0)
        /*002c*/ 	.word	0x00000000
.L_7:


//--------------------- .nv.info.triton_poi_fused_relu_threshold_backward_0 --------------------------
	.section	.nv.info.triton_poi_fused_relu_threshold_backward_0,"",@"SHT_CUDA_INFO"
	.sectionflags	@""
	.align	4


	//----- nvinfo : EIATTR_CUDA_API_VERSION
	.align		4
        /*0000*/ 	.byte	0x04, 0x37
        /*0002*/ 	.short	(.L_9 - .L_8)
.L_8:
        /*0004*/ 	.word	0x0000007c


	//----- nvinfo : EIATTR_KPARAM_INFO
	.align		4
.L_9:
        /*0008*/ 	.byte	0x04, 0x17
        /*000a*/ 	.short	(.L_11 - .L_10)
.L_10:
        /*000c*/ 	.word	0x00000000
        /*0010*/ 	.short	0x0003
        /*0012*/ 	.short	0x0018
        /*0014*/ 	.byte	0x00, 0xf0, 0x11, 0x00


	//----- nvinfo : EIATTR_KPARAM_INFO
	.align		4
.L_11:
        /*0018*/ 	.byte	0x04, 0x17
        /*001a*/ 	.short	(.L_13 - .L_12)
.L_12:
        /*001c*/ 	.word	0x00000000
        /*0020*/ 	.short	0x0002
        /*0022*/ 	.short	0x0010
        /*0024*/ 	.byte	0x00, 0xf4, 0x21, 0x00


	//----- nvinfo : EIATTR_KPARAM_INFO
	.align		4
.L_13:
        /*0028*/ 	.byte	0x04, 0x17
        /*002a*/ 	.short	(.L_15 - .L_14)
.L_14:
        /*002c*/ 	.word	0x00000000
        /*0030*/ 	.short	0x0001
        /*0032*/ 	.short	0x0008
        /*0034*/ 	.byte	0x00, 0xf4, 0x21, 0x00


	//----- nvinfo : EIATTR_KPARAM_INFO
	.align		4
.L_15:
        /*0038*/ 	.byte	0x04, 0x17
        /*003a*/ 	.short	(.L_17 - .L_16)
.L_16:
        /*003c*/ 	.word	0x00000000
        /*0040*/ 	.short	0x0000
        /*0042*/ 	.short	0x0000
        /*0044*/ 	.byte	0x00, 0xf4, 0x21, 0x00


	//----- nvinfo : EIATTR_SPARSE_MMA_MASK
	.align		4
.L_17:
        /*0048*/ 	.byte	0x03, 0x50
        /*004a*/ 	.short	0x0000


	//----- nvinfo : EIATTR_MAXREG_COUNT
	.align		4
        /*004c*/ 	.byte	0x03, 0x1b
        /*004e*/ 	.short	0x00ff


	//----- nvinfo : EIATTR_EXIT_INSTR_OFFSETS
	.align		4
        /*0050*/ 	.byte	0x04, 0x1c
        /*0052*/ 	.short	(.L_19 - .L_18)


	//   ....[0]....
.L_18:
        /*0054*/ 	.word	0x000002e0


	//----- nvinfo : EIATTR_REQNTID
	.align		4
.L_19:
        /*0058*/ 	.byte	0x04, 0x10
        /*005a*/ 	.short	(.L_21 - .L_20)
.L_20:
        /*005c*/ 	.word	0x00000080
        /*0060*/ 	.word	0x00000001
        /*0064*/ 	.word	0x00000001


	//----- nvinfo : EIATTR_CBANK_PARAM_SIZE
	.align		4
.L_21:
        /*0068*/ 	.byte	0x03, 0x19
        /*006a*/ 	.short	0x001c


	//----- nvinfo : EIATTR_PARAM_CBANK
	.align		4
        /*006c*/ 	.byte	0x04, 0x0a
        /*006e*/ 	.short	(.L_23 - .L_22)
	.align		4
.L_22:
        /*0070*/ 	.word	index@(.nv.constant0.triton_poi_fused_relu_threshold_backward_0)
        /*0074*/ 	.short	0x0210
        /*0076*/ 	.short	0x001c


	//----- nvinfo : EIATTR_SW_WAR
	.align		4
.L_23:
        /*0078*/ 	.byte	0x04, 0x36
        /*007a*/ 	.short	(.L_25 - .L_24)
.L_24:
        /*007c*/ 	.word	0x00000008
.L_25:


//--------------------- .nv.callgraph             --------------------------
	.section	.nv.callgraph,"",@"SHT_CUDA_CALLGRAPH"
	.align	4
	.sectionentsize	8
	.align		4
        /*0000*/ 	.word	0x00000000
	.align		4
        /*0004*/ 	.word	0xffffffff
	.align		4
        /*0008*/ 	.word	0x00000000
	.align		4
        /*000c*/ 	.word	0xfffffffe
	.align		4
        /*0010*/ 	.word	0x00000000
	.align		4
        /*0014*/ 	.word	0xfffffffd
	.align		4
        /*0018*/ 	.word	0x00000000
	.align		4
        /*001c*/ 	.word	0xfffffffc


//--------------------- .text.triton_poi_fused_relu_threshold_backward_0 --------------------------
	.section	.text.triton_poi_fused_relu_threshold_backward_0,"ax",@progbits
	.align	128
        .global         triton_poi_fused_relu_threshold_backward_0
        .type           triton_poi_fused_relu_threshold_backward_0,@function
        .size           triton_poi_fused_relu_threshold_backward_0,(.L_x_1 - triton_poi_fused_relu_threshold_backward_0)
        .other          triton_poi_fused_relu_threshold_backward_0,@"STO_CUDA_ENTRY STV_DEFAULT"
triton_poi_fused_relu_threshold_backward_0:
.text.triton_poi_fused_relu_threshold_backward_0:
[----:B------:R-:W-:Y:S01]  /*0000*/  LDC R1, c[0x0][0x28] ;  /* 0x00000a00ff017b82 */ /* 0x000fe20000000800 */
[----:B------:R-:W1:Y:S07]  /*0010*/  S2R R0, SR_TID.X ;  /* 0x0000000000007919 */ /* 0x000e6e0000002100 */
[----:B------:R-:W2:Y:S01]  /*0020*/  LDC.64 R8, c[0x0][0x218] ;  /* 0x00008600ff087b82 */ /* 0x000ea20000000a00 */
[----:B------:R-:W-:Y:S01]  /*0030*/  ULDC.64 UR4, c[0x0][0x208] ;  /* 0x0000820000047ab9 */ /* 0x000fe20000000a00 */
[----:B------:R-:W-:Y:S01]  /*0040*/  ULDC.64 UR6, c[0x0][0x220] ;  /* 0x0000880000067ab9 */ /* 0x000fe20000000a00 */
[----:B------:R-:W3:Y:S05]  /*0050*/  S2R R5, SR_CTAID.X ;  /* 0x0000000000057919 */ /* 0x000eea0000002500 */
[----:B------:R-:W4:Y:S01]  /*0060*/  LDC.64 R2, c[0x0][0x210] ;  /* 0x00008400ff027b82 */ /* 0x000f220000000a00 */
[----:B-1----:R-:W-:Y:S01]  /*0070*/  IMAD.SHL.U32 R0, R0, 0x4, RZ ;  /* 0x0000000400007824 */ /* 0x002fe200078e00ff */
[----:B---3--:R-:W-:-:S04]  /*0080*/  SHF.R.S32.HI R4, RZ, 0x16, R5 ;  /* 0x00000016ff047819 */ /* 0x008fc80000011405 */
[----:B------:R-:W-:-:S05]  /*0090*/  LOP3.LUT R0, R0, 0x1fc, RZ, 0xc0, !PT ;  /* 0x000001fc00007812 */ /* 0x000fca00078ec0ff */
[----:B------:R-:W-:Y:S01]  /*00a0*/  IMAD R0, R5, 0x200, R0 ;  /* 0x0000020005007824 */ /* 0x000fe200078e0200 */
[----:B------:R-:W-:-:S03]  /*00b0*/  SGXT R5, R4, 0x1 ;  /* 0x000000010405781a */ /* 0x000fc60000000200 */
[----:B----4-:R-:W-:Y:S01]  /*00c0*/  IMAD.WIDE R2, R0, 0x4, R2 ;  /* 0x0000000400027825 */ /* 0x010fe200078e0202 */
[----:B------:R-:W-:-:S04]  /*00d0*/  LEA.HI R5, R5, R0, RZ, 0xa ;  /* 0x0000000005057211 */ /* 0x000fc800078f50ff */
[----:B------:R-:W-:-:S05]  /*00e0*/  LOP3.LUT R5, R5, 0xfffffc00, RZ, 0xc0, !PT ;  /* 0xfffffc0005057812 */ /* 0x000fca00078ec0ff */
[----:B------:R-:W-:-:S04]  /*00f0*/  IMAD.IADD R5, R0, 0x1, -R5 ;  /* 0x0000000100057824 */ /* 0x000fc800078e0a05 */
[----:B--2---:R-:W-:Y:S02]  /*0100*/  IMAD.WIDE R8, R5, 0x4, R8 ;  /* 0x0000000405087825 */ /* 0x004fe400078e0208 */
[----:B------:R-:W2:Y:S04]  /*0110*/  LDG.E.128 R4, desc[UR4][R2.64] ;  /* 0x0000000402047981 */ /* 0x000ea8000c1e1d00 */
[----:B------:R-:W2:Y:S02]  /*0120*/  LDG.E.EL.128 R8, desc[UR4][R8.64] ;  /* 0x0000000408087981 */ /* 0x000ea4000c2e1d00 */
[C---:B--2---:R-:W-:Y:S01]  /*0130*/  FSETP.GEU.AND P3, PT, R7.reuse, -R11, PT ;  /* 0x8000000b0700720b */ /* 0x044fe20003f6e000 */
[----:B------:R-:W-:Y:S01]  /*0140*/  FADD R7, R7, R11 ;  /* 0x0000000b07077221 */ /* 0x000fe20000000000 */
[C---:B------:R-:W-:Y:S01]  /*0150*/  FSETP.GEU.AND P2, PT, R6.reuse, -R10, PT ;  /* 0x8000000a0600720b */ /* 0x040fe20003f4e000 */
[----:B------:R-:W-:Y:S01]  /*0160*/  FADD R6, R6, R10 ;  /* 0x0000000a06067221 */ /* 0x000fe20000000000 */
[C---:B------:R-:W-:Y:S01]  /*0170*/  FSETP.GEU.AND P1, PT, R5.reuse, -R9, PT ;  /* 0x800000090500720b */ /* 0x040fe20003f2e000 */
[----:B------:R-:W-:Y:S01]  /*0180*/  FADD R5, R5, R9 ;  /* 0x0000000905057221 */ /* 0x000fe20000000000 */
[C---:B------:R-:W-:Y:S01]  /*0190*/  FSETP.GEU.AND P0, PT, R4.reuse, -R8, PT ;  /* 0x800000080400720b */ /* 0x040fe20003f0e000 */
[----:B------:R-:W-:Y:S01]  /*01a0*/  FADD R4, R4, R8 ;  /* 0x0000000804047221 */ /* 0x000fe20000000000 */
[----:B------:R-:W-:-:S02]  /*01b0*/  FSEL R6, R6, RZ, P2 ;  /* 0x000000ff06067208 */ /* 0x000fc40001000000 */
[----:B------:R-:W-:Y:S02]  /*01c0*/  FSEL R7, R7, RZ, P3 ;  /* 0x000000ff07077208 */ /* 0x000fe40001800000 */
[----:B------:R-:W-:Y:S02]  /*01d0*/  FSEL R5, R5, RZ, P1 ;  /* 0x000000ff05057208 */ /* 0x000fe40000800000 */
[----:B------:R-:W-:Y:S02]  /*01e0*/  FSEL R4, R4, RZ, P0 ;  /* 0x000000ff04047208 */ /* 0x000fe40000000000 */
[----:B------:R-:W-:Y:S02]  /*01f0*/  FSETP.GTU.AND P2, PT, R6, RZ, PT ;  /* 0x000000ff0600720b */ /* 0x000fe40003f4c000 */
[----:B------:R-:W-:Y:S01]  /*0200*/  FSETP.GTU.AND P3, PT, R7, RZ, PT ;  /* 0x000000ff0700720b */ /* 0x000fe20003f6c000 */
[----:B------:R-:W-:Y:S01]  /*0210*/  STG.E.128 desc[UR4][R2.64], R4 ;  /* 0x0000000402007986 */ /* 0x000fe2000c101d04 */
[----:B------:R-:W-:-:S02]  /*0220*/  FSETP.GTU.AND P1, PT, R5, RZ, PT ;  /* 0x000000ff0500720b */ /* 0x000fc40003f2c000 */
[----:B------:R-:W-:Y:S02]  /*0230*/  FSETP.GTU.AND P0, PT, R4, RZ, PT ;  /* 0x000000ff0400720b */ /* 0x000fe40003f0c000 */
[----:B------:R-:W-:Y:S02]  /*0240*/  SEL R10, RZ, 0x1, P2 ;  /* 0x00000001ff0a7807 */ /* 0x000fe40001000000 */
[----:B------:R-:W-:Y:S02]  /*0250*/  SEL R9, RZ, 0x1, P3 ;  /* 0x00000001ff097807 */ /* 0x000fe40001800000 */
[----:B------:R-:W-:Y:S02]  /*0260*/  SEL R11, RZ, 0x1, P1 ;  /* 0x00000001ff0b7807 */ /* 0x000fe40000800000 */
[----:B------:R-:W-:Y:S02]  /*0270*/  SEL R12, RZ, 0x1, P0 ;  /* 0x00000001ff0c7807 */ /* 0x000fe40000000000 */
[----:B------:R-:W-:-:S02]  /*0280*/  IADD3 R8, P0, R0, UR6, RZ ;  /* 0x0000000600087c10 */ /* 0x000fc4000ff1e0ff */
[----:B------:R-:W-:Y:S02]  /*0290*/  PRMT R10, R10, 0x3340, R9 ;  /* 0x000033400a0a7816 */ /* 0x000fe40000000009 */
[----:B------:R-:W-:Y:S02]  /*02a0*/  PRMT R11, R12, 0x3340, R11 ;  /* 0x000033400c0b7816 */ /* 0x000fe4000000000b */
[----:B------:R-:W-:Y:S02]  /*02b0*/  LEA.HI.X.SX32 R9, R0, UR7, 0x1, P0 ;  /* 0x0000000700097c11 */ /* 0x000fe400080f0eff */
[----:B------:R-:W-:-:S05]  /*02c0*/  PRMT R11, R11, 0x5410, R10 ;  /* 0x000054100b0b7816 */ /* 0x000fca000000000a */
[----:B------:R-:W-:Y:S01]  /*02d0*/  STG.E desc[UR4][R8.64], R11 ;  /* 0x0000000b08007986 */ /* 0x000fe2000c101904 */
[----:B------:R-:W-:Y:S05]  /*02e0*/  EXIT ;  /* 0x000000000000794d */ /* 0x000fea0003800000 */
.L_x_0:
[----:B------:R-:W-:-:S00]  /*02f0*/  BRA `(.L_x_0) ;  /* 0xfffffffc00fc7947 */ /* 0x000fc0000383ffff */
[----:B------:R-:W-:-:S00]  /*0300*/  NOP ;  /* 0x0000000000007918 */ /* 0x000fc00000000000 */
[----:B------:R-:W-:-:S00]  /*0310*/  NOP ;  /* 0x0000000000007918 */ /* 0x000fc00000000000 */
[----:B------:R-:W-:-:S00]  /*0320*/  NOP ;  /* 0x0000000000007918 */ /* 0x000fc00000000000 */
[----:B------:R-:W-:-:S00]  /*0330*/  NOP ;  /* 0x0000000000007918 */ /* 0x000fc00000000000 */
[----:B------:R-:W-:-:S00]  /*0340*/  NOP ;  /* 0x0000000000007918 */ /* 0x000fc00000000000 */
[----:B------:R-:W-:-:S00]  /*0350*/  NOP ;  /* 0x0000000000007918 */ /* 0x000fc00000000000 */
[----:B------:R-:W-:-:S00]  /*0360*/  NOP ;  /* 0x0000000000007918 */ /* 0x000fc00000000000 */
[----:B------:R-:W-:-:S00]  /*0370*/  NOP ;  /* 0x0000000000007918 */ /* 0x000fc00000000000 */
.L_x_1:


//--------------------- .nv.constant0.triton_poi_fused_relu_threshold_backward_0 --------------------------
	.section	.nv.constant0.triton_poi_fused_relu_threshold_backward_0,"a",@progbits
	.sectionflags	@""
	.align	4
.nv.constant0.triton_poi_fused_relu_threshold_backward_0:
	.zero		556
